//
// Generated by NVIDIA NVVM Compiler
//
// Compiler Build ID: CL-36424714
// Cuda compilation tools, release 13.0, V13.0.88
// Based on NVVM 20.0.0
//

.version 9.0
.target sm_100
.address_size 64

	// .globl	_Z1kP3s_tS0_

.visible .entry _Z1kP3s_tS0_(
	.param .u64 .ptr .align 1 _Z1kP3s_tS0__param_0,
	.param .u64 .ptr .align 1 _Z1kP3s_tS0__param_1
)
{



}


// ===== COMPILED SASS (sm_100) =====

	.target	sm_100

	.elftype	@"ET_EXEC"


//--------------------- .note.nv.tkinfo           --------------------------
	.section	.note.nv.tkinfo,"",@"SHT_NOTE"
	.sectionflags	@"SHF_NOTE_NV_TKINFO"
	.tkinfo
        /*0018*/ 	.word	0x00000002
        /*0030*/ 	.string	""
        /*0030*/ 	.string	"ptxas"
        /*0030*/ 	.string	"Cuda compilation tools, release 13.0, V13.0.88"
        /*0030*/ 	.string	"Build cuda_13.0.r13.0/compiler.36424714_0"
        /*0030*/ 	.string	"-arch sm_100 -m 64 "



//--------------------- .note.nv.cuinfo           --------------------------
	.section	.note.nv.cuinfo,"",@"SHT_NOTE"
	.sectionflags	@"SHF_NOTE_NV_CUINFO"
        /*0018*/ 	.short	0x0002
        /*001a*/ 	.short	0x0064
        /*001c*/ 	.short	0x0082
	.zero		2


//--------------------- .nv.info                  --------------------------
	.section	.nv.info,"",@"SHT_CUDA_INFO"
	.align	4


	//----- nvinfo : EIATTR_REGCOUNT
	.align		4
        /*0000*/ 	.byte	0x04, 0x2f
        /*0002*/ 	.short	(.L_1 - .L_0)
	.align		4
.L_0:
        /*0004*/ 	.word	index@(_Z1kP3s_tS0_)
        /*0008*/ 	.word	0x00000004


	//----- nvinfo : EIATTR_FRAME_SIZE
	.align		4
.L_1:
        /*000c*/ 	.byte	0x04, 0x11
        /*000e*/ 	.short	(.L_3 - .L_2)
	.align		4
.L_2:
        /*0010*/ 	.word	index@(_Z1kP3s_tS0_)
        /*0014*/ 	.word	0x00000000


	//----- nvinfo : EIATTR_MIN_STACK_SIZE
	.align		4
.L_3:
        /*0018*/ 	.byte	0x04, 0x12
        /*001a*/ 	.short	(.L_5 - .L_4)
	.align		4
.L_4:
        /*001c*/ 	.word	index@(_Z1kP3s_tS0_)
        /*0020*/ 	.word	0x00000000
.L_5:


//--------------------- .nv.compat                --------------------------
	.section	.nv.compat,"",@"SHT_CUDA_COMPAT_INFO"
	.align	4
        /*0000*/ 	.byte	0x02, 0x09, 0x00, 0x00, 0x02, 0x02, 0x01, 0x00, 0x02, 0x05, 0x05, 0x00, 0x03, 0x07, 0x01, 0x01
        /*0010*/ 	.byte	0x02, 0x03, 0x00, 0x00, 0x02, 0x06, 0x01, 0x00, 0x04, 0x0b, 0x08, 0x00, 0x09, 0x00, 0x00, 0x00
        /*0020*/ 	.byte	0x00, 0x00, 0x00, 0x00


//--------------------- .nv.info._Z1kP3s_tS0_     --------------------------
	.section	.nv.info._Z1kP3s_tS0_,"",@"SHT_CUDA_INFO"
	.sectionflags	@""
	.align	4


	//----- nvinfo : EIATTR_CUDA_API_VERSION
	.align		4
        /*0000*/ 	.byte	0x04, 0x37
        /*0002*/ 	.short	(.L_7 - .L_6)
.L_6:
        /*0004*/ 	.word	0x00000082


	//----- nvinfo : EIATTR_KPARAM_INFO
	.align		4
.L_7:
        /*0008*/ 	.byte	0x04, 0x17
        /*000a*/ 	.short	(.L_9 - .L_8)
.L_8:
        /*000c*/ 	.word	0x00000000
        /*0010*/ 	.short	0x0001
        /*0012*/ 	.short	0x0008
        /*0014*/ 	.byte	0x00, 0xf5, 0x21, 0x00


	//----- nvinfo : EIATTR_KPARAM_INFO
	.align		4
.L_9:
        /*0018*/ 	.byte	0x04, 0x17
        /*001a*/ 	.short	(.L_11 - .L_10)
.L_10:
        /*001c*/ 	.word	0x00000000
        /*0020*/ 	.short	0x0000
        /*0022*/ 	.short	0x0000
        /*0024*/ 	.byte	0x00, 0xf5, 0x21, 0x00


	//----- nvinfo : EIATTR_SPARSE_MMA_MASK
	.align		4
.L_11:
        /*0028*/ 	.byte	0x03, 0x50
        /*002a*/ 	.short	0x0000


	//----- nvinfo : EIATTR_MAXREG_COUNT
	.align		4
        /*002c*/ 	.byte	0x03, 0x1b
        /*002e*/ 	.short	0x00ff


	//----- nvinfo : EIATTR_MERCURY_ISA_VERSION
	.align		4
        /*0030*/ 	.byte	0x03, 0x5f
        /*0032*/ 	.short	0x0101


	//----- nvinfo : EIATTR_VRC_CTA_INIT_COUNT
	.align		4
        /*0034*/ 	.byte	0x02, 0x4a
	.zero		1
	.zero		1


	//----- nvinfo : EIATTR_EXIT_INSTR_OFFSETS
	.align		4
        /*0038*/ 	.byte	0x04, 0x1c
        /*003a*/ 	.short	(.L_13 - .L_12)


	//   ....[0]....
.L_12:
        /*003c*/ 	.word	0x00000010


	//----- nvinfo : EIATTR_CBANK_PARAM_SIZE
	.align		4
.L_13:
        /*0040*/ 	.byte	0x03, 0x19
        /*0042*/ 	.short	0x0010


	//----- nvinfo : EIATTR_PARAM_CBANK
	.align		4
        /*0044*/ 	.byte	0x04, 0x0a
        /*0046*/ 	.short	(.L_15 - .L_14)
	.align		4
.L_14:
        /*0048*/ 	.word	index@(.nv.constant0._Z1kP3s_tS0_)
        /*004c*/ 	.short	0x0380
        /*004e*/ 	.short	0x0010


	//----- nvinfo : EIATTR_SW_WAR
	.align		4
.L_15:
        /*0050*/ 	.byte	0x04, 0x36
        /*0052*/ 	.short	(.L_17 - .L_16)
.L_16:
        /*0054*/ 	.word	0x00000008
.L_17:


//--------------------- .nv.callgraph             --------------------------
	.section	.nv.callgraph,"",@"SHT_CUDA_CALLGRAPH"
	.align	4
	.sectionentsize	8
	.align		4
        /*0000*/ 	.word	0x00000000
	.align		4
        /*0004*/ 	.word	0xffffffff
	.align		4
        /*0008*/ 	.word	0x00000000
	.align		4
        /*000c*/ 	.word	0xfffffffe
	.align		4
        /*0010*/ 	.word	0x00000000
	.align		4
        /*0014*/ 	.word	0xfffffffd
	.align		4
        /*0018*/ 	.word	0x00000000
	.align		4
        /*001c*/ 	.word	0xfffffffc


//--------------------- .text._Z1kP3s_tS0_        --------------------------
	.section	.text._Z1kP3s_tS0_,"ax",@progbits
	.align	128
        .global         _Z1kP3s_tS0_
        .type           _Z1kP3s_tS0_,@function
        .size           _Z1kP3s_tS0_,(.L_x_1 - _Z1kP3s_tS0_)
        .other          _Z1kP3s_tS0_,@"STO_CUDA_ENTRY STV_DEFAULT"
_Z1kP3s_tS0_:
.text._Z1kP3s_tS0_:
[----:B------:R-:W-:Y:S01]  /*0000*/  LDC R1, c[0x0][0x37c] ;  /* 0x0000df00ff017b82 */ /* 0x000fe20000000800 */
[----:B------:R-:W-:Y:S05]  /*0010*/  EXIT ;  /* 0x000000000000794d */ /* 0x000fea0003800000 */
.L_x_0:
[----:B------:R-:W-:-:S00]  /*0020*/  BRA `(.L_x_0) ;  /* 0xfffffffc00fc7947 */ /* 0x000fc0000383ffff */
[----:B------:R-:W-:-:S00]  /*0030*/  NOP ;  /* 0x0000000000007918 */ /* 0x000fc00000000000 */
        /* <DEDUP_REMOVED lines=12> */
.L_x_1:


//--------------------- .nv.shared.reserved.0     --------------------------
	.section	.nv.shared.reserved.0,"aw",@nobits
	.weak		__nv_reservedSMEM_offset_0_alias
	.size		__nv_reservedSMEM_offset_0_alias, 0, 64
	.other		__nv_reservedSMEM_offset_0_alias,@"STO_CUDA_RESERVED_SHARED STV_DEFAULT"
__nv_reservedSMEM_offset_0_alias:
	.zero		0
	.zero		64


//--------------------- .nv.constant0._Z1kP3s_tS0_ --------------------------
	.section	.nv.constant0._Z1kP3s_tS0_,"a",@progbits
	.sectionflags	@""
	.align	4
.nv.constant0._Z1kP3s_tS0_:
	.zero		912


//--------------------- SYMBOLS --------------------------

	.type		.nv.reservedSmem.offset0,@object
	.size		.nv.reservedSmem.offset0,0x4
